//
// Generated by NVIDIA NVVM Compiler
//
// Compiler Build ID: CL-36424714
// Cuda compilation tools, release 13.0, V13.0.88
// Based on NVVM 20.0.0
//

.version 9.0
.target sm_100
.address_size 64

	// .globl	_Z9reduceSumPfS_i
// _ZZ9reduceSumPfS_iE5sdata has been demoted

.visible .entry _Z9reduceSumPfS_i(
	.param .u64 .ptr .align 1 _Z9reduceSumPfS_i_param_0,
	.param .u64 .ptr .align 1 _Z9reduceSumPfS_i_param_1,
	.param .u32 _Z9reduceSumPfS_i_param_2
)
{
	.reg .pred 	%p<6>;
	.reg .b32 	%r<14>;
	.reg .b32 	%f<9>;
	.reg .b64 	%rd<9>;
	// demoted variable
	.shared .align 4 .b8 _ZZ9reduceSumPfS_iE5sdata[4096];
	ld.param.u64 	%rd1, [_Z9reduceSumPfS_i_param_0];
	ld.param.u64 	%rd2, [_Z9reduceSumPfS_i_param_1];
	ld.param.u32 	%r8, [_Z9reduceSumPfS_i_param_2];
	mov.u32 	%r1, %tid.x;
	mov.u32 	%r2, %ctaid.x;
	mov.u32 	%r13, %ntid.x;
	mad.lo.s32 	%r4, %r2, %r13, %r1;
	setp.ge.s32 	%p1, %r4, %r8;
	mov.f32 	%f8, 0f00000000;
	@%p1 bra 	$L__BB0_2;
	cvta.to.global.u64 	%rd3, %rd1;
	mul.wide.s32 	%rd4, %r4, 4;
	add.s64 	%rd5, %rd3, %rd4;
	ld.global.f32 	%f8, [%rd5];
$L__BB0_2:
	shl.b32 	%r9, %r1, 2;
	mov.u32 	%r10, _ZZ9reduceSumPfS_iE5sdata;
	add.s32 	%r5, %r10, %r9;
	st.shared.f32 	[%r5], %f8;
	bar.sync 	0;
	setp.lt.u32 	%p2, %r13, 2;
	@%p2 bra 	$L__BB0_6;
$L__BB0_3:
	shr.u32 	%r7, %r13, 1;
	setp.ge.u32 	%p3, %r1, %r7;
	@%p3 bra 	$L__BB0_5;
	shl.b32 	%r11, %r7, 2;
	add.s32 	%r12, %r5, %r11;
	ld.shared.f32 	%f4, [%r12];
	ld.shared.f32 	%f5, [%r5];
	add.f32 	%f6, %f4, %f5;
	st.shared.f32 	[%r5], %f6;
$L__BB0_5:
	bar.sync 	0;
	setp.gt.u32 	%p4, %r13, 3;
	mov.u32 	%r13, %r7;
	@%p4 bra 	$L__BB0_3;
$L__BB0_6:
	setp.ne.s32 	%p5, %r1, 0;
	@%p5 bra 	$L__BB0_8;
	ld.shared.f32 	%f7, [_ZZ9reduceSumPfS_iE5sdata];
	cvta.to.global.u64 	%rd6, %rd2;
	mul.wide.u32 	%rd7, %r2, 4;
	add.s64 	%rd8, %rd6, %rd7;
	st.global.f32 	[%rd8], %f7;
$L__BB0_8:
	ret;

}


// ===== COMPILED SASS (sm_100) =====

	.target	sm_100

	.elftype	@"ET_EXEC"


//--------------------- .note.nv.tkinfo           --------------------------
	.section	.note.nv.tkinfo,"",@"SHT_NOTE"
	.sectionflags	@"SHF_NOTE_NV_TKINFO"
	.tkinfo
        /*0018*/ 	.word	0x00000002
        /*0030*/ 	.string	""
        /*0030*/ 	.string	"ptxas"
        /*0030*/ 	.string	"Cuda compilation tools, release 13.0, V13.0.88"
        /*0030*/ 	.string	"Build cuda_13.0.r13.0/compiler.36424714_0"
        /*0030*/ 	.string	"-arch sm_100 -m 64 "



//--------------------- .note.nv.cuinfo           --------------------------
	.section	.note.nv.cuinfo,"",@"SHT_NOTE"
	.sectionflags	@"SHF_NOTE_NV_CUINFO"
        /*0018*/ 	.short	0x0002
        /*001a*/ 	.short	0x0064
        /*001c*/ 	.short	0x0082
	.zero		2


//--------------------- .nv.info                  --------------------------
	.section	.nv.info,"",@"SHT_CUDA_INFO"
	.align	4


	//----- nvinfo : EIATTR_REGCOUNT
	.align		4
        /*0000*/ 	.byte	0x04, 0x2f
        /*0002*/ 	.short	(.L_1 - .L_0)
	.align		4
.L_0:
        /*0004*/ 	.word	index@(_Z9reduceSumPfS_i)
        /*0008*/ 	.word	0x0000000b


	//----- nvinfo : EIATTR_FRAME_SIZE
	.align		4
.L_1:
        /*000c*/ 	.byte	0x04, 0x11
        /*000e*/ 	.short	(.L_3 - .L_2)
	.align		4
.L_2:
        /*0010*/ 	.word	index@(_Z9reduceSumPfS_i)
        /*0014*/ 	.word	0x00000000


	//----- nvinfo : EIATTR_MIN_STACK_SIZE
	.align		4
.L_3:
        /*0018*/ 	.byte	0x04, 0x12
        /*001a*/ 	.short	(.L_5 - .L_4)
	.align		4
.L_4:
        /*001c*/ 	.word	index@(_Z9reduceSumPfS_i)
        /*0020*/ 	.word	0x00000000
.L_5:


//--------------------- .nv.compat                --------------------------
	.section	.nv.compat,"",@"SHT_CUDA_COMPAT_INFO"
	.align	4
        /*0000*/ 	.byte	0x02, 0x09, 0x00, 0x00, 0x02, 0x02, 0x01, 0x00, 0x02, 0x05, 0x05, 0x00, 0x03, 0x07, 0x01, 0x01
        /*0010*/ 	.byte	0x02, 0x03, 0x00, 0x00, 0x02, 0x06, 0x01, 0x00, 0x04, 0x0b, 0x08, 0x00, 0x09, 0x00, 0x00, 0x00
        /*0020*/ 	.byte	0x00, 0x00, 0x00, 0x00


//--------------------- .nv.info._Z9reduceSumPfS_i --------------------------
	.section	.nv.info._Z9reduceSumPfS_i,"",@"SHT_CUDA_INFO"
	.sectionflags	@""
	.align	4


	//----- nvinfo : EIATTR_CUDA_API_VERSION
	.align		4
        /*0000*/ 	.byte	0x04, 0x37
        /*0002*/ 	.short	(.L_7 - .L_6)
.L_6:
        /*0004*/ 	.word	0x00000082


	//----- nvinfo : EIATTR_KPARAM_INFO
	.align		4
.L_7:
        /*0008*/ 	.byte	0x04, 0x17
        /*000a*/ 	.short	(.L_9 - .L_8)
.L_8:
        /*000c*/ 	.word	0x00000000
        /*0010*/ 	.short	0x0002
        /*0012*/ 	.short	0x0010
        /*0014*/ 	.byte	0x00, 0xf0, 0x11, 0x00


	//----- nvinfo : EIATTR_KPARAM_INFO
	.align		4
.L_9:
        /*0018*/ 	.byte	0x04, 0x17
        /*001a*/ 	.short	(.L_11 - .L_10)
.L_10:
        /*001c*/ 	.word	0x00000000
        /*0020*/ 	.short	0x0001
        /*0022*/ 	.short	0x0008
        /*0024*/ 	.byte	0x00, 0xf5, 0x21, 0x00


	//----- nvinfo : EIATTR_KPARAM_INFO
	.align		4
.L_11:
        /*0028*/ 	.byte	0x04, 0x17
        /*002a*/ 	.short	(.L_13 - .L_12)
.L_12:
        /*002c*/ 	.word	0x00000000
        /*0030*/ 	.short	0x0000
        /*0032*/ 	.short	0x0000
        /*0034*/ 	.byte	0x00, 0xf5, 0x21, 0x00


	//----- nvinfo : EIATTR_SPARSE_MMA_MASK
	.align		4
.L_13:
        /*0038*/ 	.byte	0x03, 0x50
        /*003a*/ 	.short	0x0000


	//----- nvinfo : EIATTR_MAXREG_COUNT
	.align		4
        /*003c*/ 	.byte	0x03, 0x1b
        /*003e*/ 	.short	0x00ff


	//----- nvinfo : EIATTR_NUM_BARRIERS
	.align		4
        /*0040*/ 	.byte	0x02, 0x4c
        /*0042*/ 	.byte	0x01
	.zero		1


	//----- nvinfo : EIATTR_MERCURY_ISA_VERSION
	.align		4
        /*0044*/ 	.byte	0x03, 0x5f
        /*0046*/ 	.short	0x0101


	//----- nvinfo : EIATTR_VRC_CTA_INIT_COUNT
	.align		4
        /*0048*/ 	.byte	0x02, 0x4a
	.zero		1
	.zero		1


	//----- nvinfo : EIATTR_EXIT_INSTR_OFFSETS
	.align		4
        /*004c*/ 	.byte	0x04, 0x1c
        /*004e*/ 	.short	(.L_15 - .L_14)


	//   ....[0]....
.L_14:
        /*0050*/ 	.word	0x00000210


	//   ....[1]....
        /*0054*/ 	.word	0x00000290


	//----- nvinfo : EIATTR_CBANK_PARAM_SIZE
	.align		4
.L_15:
        /*0058*/ 	.byte	0x03, 0x19
        /*005a*/ 	.short	0x0014


	//----- nvinfo : EIATTR_PARAM_CBANK
	.align		4
        /*005c*/ 	.byte	0x04, 0x0a
        /*005e*/ 	.short	(.L_17 - .L_16)
	.align		4
.L_16:
        /*0060*/ 	.word	index@(.nv.constant0._Z9reduceSumPfS_i)
        /*0064*/ 	.short	0x0380
        /*0066*/ 	.short	0x0014


	//----- nvinfo : EIATTR_SW_WAR
	.align		4
.L_17:
        /*0068*/ 	.byte	0x04, 0x36
        /*006a*/ 	.short	(.L_19 - .L_18)
.L_18:
        /*006c*/ 	.word	0x00000008
.L_19:


//--------------------- .nv.callgraph             --------------------------
	.section	.nv.callgraph,"",@"SHT_CUDA_CALLGRAPH"
	.align	4
	.sectionentsize	8
	.align		4
        /*0000*/ 	.word	0x00000000
	.align		4
        /*0004*/ 	.word	0xffffffff
	.align		4
        /*0008*/ 	.word	0x00000000
	.align		4
        /*000c*/ 	.word	0xfffffffe
	.align		4
        /*0010*/ 	.word	0x00000000
	.align		4
        /*0014*/ 	.word	0xfffffffd
	.align		4
        /*0018*/ 	.word	0x00000000
	.align		4
        /*001c*/ 	.word	0xfffffffc


//--------------------- .text._Z9reduceSumPfS_i   --------------------------
	.section	.text._Z9reduceSumPfS_i,"ax",@progbits
	.align	128
        .global         _Z9reduceSumPfS_i
        .type           _Z9reduceSumPfS_i,@function
        .size           _Z9reduceSumPfS_i,(.L_x_3 - _Z9reduceSumPfS_i)
        .other          _Z9reduceSumPfS_i,@"STO_CUDA_ENTRY STV_DEFAULT"
_Z9reduceSumPfS_i:
.text._Z9reduceSumPfS_i:
[----:B------:R-:W-:Y:S01]  /*0000*/  LDC R1, c[0x0][0x37c] ;  /* 0x0000df00ff017b82 */ /* 0x000fe20000000800 */
[----:B------:R-:W0:Y:S01]  /*0010*/  S2R R6, SR_TID.X ;  /* 0x0000000000067919 */ /* 0x000e220000002100 */
[----:B------:R-:W0:Y:S01]  /*0020*/  LDCU UR8, c[0x0][0x360] ;  /* 0x00006c00ff0877ac */ /* 0x000e220008000800 */
[----:B------:R-:W-:Y:S01]  /*0030*/  IMAD.MOV.U32 R4, RZ, RZ, RZ ;  /* 0x000000ffff047224 */ /* 0x000fe200078e00ff */
[----:B------:R-:W0:Y:S01]  /*0040*/  S2R R7, SR_CTAID.X ;  /* 0x0000000000077919 */ /* 0x000e220000002500 */
[----:B------:R-:W1:Y:S01]  /*0050*/  LDCU UR4, c[0x0][0x390] ;  /* 0x00007200ff0477ac */ /* 0x000e620008000800 */
[----:B------:R-:W2:Y:S01]  /*0060*/  LDCU.64 UR6, c[0x0][0x358] ;  /* 0x00006b00ff0677ac */ /* 0x000ea20008000a00 */
[----:B0-----:R-:W-:-:S05]  /*0070*/  IMAD R5, R7, UR8, R6 ;  /* 0x0000000807057c24 */ /* 0x001fca000f8e0206 */
[----:B-1----:R-:W-:-:S13]  /*0080*/  ISETP.GE.AND P0, PT, R5, UR4, PT ;  /* 0x0000000405007c0c */ /* 0x002fda000bf06270 */
[----:B------:R-:W0:Y:S02]  /*0090*/  @!P0 LDC.64 R2, c[0x0][0x380] ;  /* 0x0000e000ff028b82 */ /* 0x000e240000000a00 */
[----:B0-----:R-:W-:-:S05]  /*00a0*/  @!P0 IMAD.WIDE R2, R5, 0x4, R2 ;  /* 0x0000000405028825 */ /* 0x001fca00078e0202 */
[----:B--2---:R-:W2:Y:S01]  /*00b0*/  @!P0 LDG.E R4, desc[UR6][R2.64] ;  /* 0x0000000602048981 */ /* 0x004ea2000c1e1900 */
[----:B------:R-:W0:Y:S01]  /*00c0*/  S2UR UR5, SR_CgaCtaId ;  /* 0x00000000000579c3 */ /* 0x000e220000008800 */
[----:B------:R-:W-:Y:S01]  /*00d0*/  IMAD.U32 R0, RZ, RZ, UR8 ;  /* 0x00000008ff007e24 */ /* 0x000fe2000f8e00ff */
[----:B------:R-:W-:Y:S01]  /*00e0*/  UMOV UR4, 0x400 ;  /* 0x0000040000047882 */ /* 0x000fe20000000000 */
[----:B------:R-:W-:-:S03]  /*00f0*/  ISETP.NE.AND P0, PT, R6, RZ, PT ;  /* 0x000000ff0600720c */ /* 0x000fc60003f05270 */
[----:B------:R-:W-:Y:S01]  /*0100*/  ISETP.GE.U32.AND P1, PT, R0, 0x2, PT ;  /* 0x000000020000780c */ /* 0x000fe20003f26070 */
[----:B0-----:R-:W-:-:S06]  /*0110*/  ULEA UR4, UR5, UR4, 0x18 ;  /* 0x0000000405047291 */ /* 0x001fcc000f8ec0ff */
[----:B------:R-:W-:-:S05]  /*0120*/  LEA R5, R6, UR4, 0x2 ;  /* 0x0000000406057c11 */ /* 0x000fca000f8e10ff */
[----:B--2---:R0:W-:Y:S01]  /*0130*/  STS [R5], R4 ;  /* 0x0000000405007388 */ /* 0x0041e20000000800 */
[----:B------:R-:W-:Y:S06]  /*0140*/  BAR.SYNC.DEFER_BLOCKING 0x0 ;  /* 0x0000000000007b1d */ /* 0x000fec0000010000 */
[----:B------:R-:W-:Y:S05]  /*0150*/  @!P1 BRA `(.L_x_0) ;  /* 0x00000000002c9947 */ /* 0x000fea0003800000 */
.L_x_1:
[----:B------:R-:W-:-:S04]  /*0160*/  SHF.R.U32.HI R8, RZ, 0x1, R0 ;  /* 0x00000001ff087819 */ /* 0x000fc80000011600 */
[----:B------:R-:W-:-:S13]  /*0170*/  ISETP.GE.U32.AND P1, PT, R6, R8, PT ;  /* 0x000000080600720c */ /* 0x000fda0003f26070 */
[----:B------:R-:W-:Y:S01]  /*0180*/  @!P1 LEA R2, R8, R5, 0x2 ;  /* 0x0000000508029211 */ /* 0x000fe200078e10ff */
[----:B------:R-:W-:Y:S05]  /*0190*/  @!P1 LDS R3, [R5] ;  /* 0x0000000005039984 */ /* 0x000fea0000000800 */
[----:B------:R-:W0:Y:S02]  /*01a0*/  @!P1 LDS R2, [R2] ;  /* 0x0000000002029984 */ /* 0x000e240000000800 */
[----:B0-----:R-:W-:-:S05]  /*01b0*/  @!P1 FADD R4, R2, R3 ;  /* 0x0000000302049221 */ /* 0x001fca0000000000 */
[----:B------:R1:W-:Y:S01]  /*01c0*/  @!P1 STS [R5], R4 ;  /* 0x0000000405009388 */ /* 0x0003e20000000800 */
[----:B------:R-:W-:Y:S01]  /*01d0*/  BAR.SYNC.DEFER_BLOCKING 0x0 ;  /* 0x0000000000007b1d */ /* 0x000fe20000010000 */
[----:B------:R-:W-:Y:S01]  /*01e0*/  ISETP.GT.U32.AND P1, PT, R0, 0x3, PT ;  /* 0x000000030000780c */ /* 0x000fe20003f24070 */
[----:B------:R-:W-:-:S12]  /*01f0*/  IMAD.MOV.U32 R0, RZ, RZ, R8 ;  /* 0x000000ffff007224 */ /* 0x000fd800078e0008 */
[----:B-1----:R-:W-:Y:S05]  /*0200*/  @P1 BRA `(.L_x_1) ;  /* 0xfffffffc00d41947 */ /* 0x002fea000383ffff */
.L_x_0:
[----:B------:R-:W-:Y:S05]  /*0210*/  @P0 EXIT ;  /* 0x000000000000094d */ /* 0x000fea0003800000 */
[----:B------:R-:W1:Y:S01]  /*0220*/  S2UR UR5, SR_CgaCtaId ;  /* 0x00000000000579c3 */ /* 0x000e620000008800 */
[----:B------:R-:W-:-:S07]  /*0230*/  UMOV UR4, 0x400 ;  /* 0x0000040000047882 */ /* 0x000fce0000000000 */
[----:B------:R-:W2:Y:S01]  /*0240*/  LDC.64 R2, c[0x0][0x388] ;  /* 0x0000e200ff027b82 */ /* 0x000ea20000000a00 */
[----:B-1----:R-:W-:Y:S01]  /*0250*/  ULEA UR4, UR5, UR4, 0x18 ;  /* 0x0000000405047291 */ /* 0x002fe2000f8ec0ff */
[----:B--2---:R-:W-:-:S08]  /*0260*/  IMAD.WIDE.U32 R2, R7, 0x4, R2 ;  /* 0x0000000407027825 */ /* 0x004fd000078e0002 */
[----:B0-----:R-:W0:Y:S04]  /*0270*/  LDS R5, [UR4] ;  /* 0x00000004ff057984 */ /* 0x001e280008000800 */
[----:B0-----:R-:W-:Y:S01]  /*0280*/  STG.E desc[UR6][R2.64], R5 ;  /* 0x0000000502007986 */ /* 0x001fe2000c101906 */
[----:B------:R-:W-:Y:S05]  /*0290*/  EXIT ;  /* 0x000000000000794d */ /* 0x000fea0003800000 */
.L_x_2:
[----:B------:R-:W-:-:S00]  /*02a0*/  BRA `(.L_x_2) ;  /* 0xfffffffc00fc7947 */ /* 0x000fc0000383ffff */
[----:B------:R-:W-:-:S00]  /*02b0*/  NOP ;  /* 0x0000000000007918 */ /* 0x000fc00000000000 */
        /* <DEDUP_REMOVED lines=12> */
.L_x_3:


//--------------------- .nv.shared._Z9reduceSumPfS_i --------------------------
	.section	.nv.shared._Z9reduceSumPfS_i,"aw",@nobits
	.sectionflags	@""
	.align	4
.nv.shared._Z9reduceSumPfS_i:
	.zero		5120


//--------------------- .nv.shared.reserved.0     --------------------------
	.section	.nv.shared.reserved.0,"aw",@nobits
	.weak		__nv_reservedSMEM_offset_0_alias
	.size		__nv_reservedSMEM_offset_0_alias, 0, 64
	.other		__nv_reservedSMEM_offset_0_alias,@"STO_CUDA_RESERVED_SHARED STV_DEFAULT"
__nv_reservedSMEM_offset_0_alias:
	.zero		0
	.zero		64


//--------------------- .nv.constant0._Z9reduceSumPfS_i --------------------------
	.section	.nv.constant0._Z9reduceSumPfS_i,"a",@progbits
	.sectionflags	@""
	.align	4
.nv.constant0._Z9reduceSumPfS_i:
	.zero		916


//--------------------- SYMBOLS --------------------------

	.type		.nv.reservedSmem.offset0,@object
	.size		.nv.reservedSmem.offset0,0x4
	.type		.nv.reservedSmem.cap,@object
	.size		.nv.reservedSmem.cap,0x4
